//
// Generated by NVIDIA NVVM Compiler
//
// Compiler Build ID: CL-36424714
// Cuda compilation tools, release 13.0, V13.0.88
// Based on NVVM 20.0.0
//

.version 9.0
.target sm_100
.address_size 64

	// .globl	_ZN3cub18CUB_300001_SM_10006detail11EmptyKernelIvEEvv
.global .align 1 .b8 _ZN40_INTERNAL_bcdfed7d_4_k_cu_3cb7fae5_536704cuda3std3__45__cpo5beginE[1];
.global .align 1 .b8 _ZN40_INTERNAL_bcdfed7d_4_k_cu_3cb7fae5_536704cuda3std3__45__cpo3endE[1];
.global .align 1 .b8 _ZN40_INTERNAL_bcdfed7d_4_k_cu_3cb7fae5_536704cuda3std3__45__cpo6cbeginE[1];
.global .align 1 .b8 _ZN40_INTERNAL_bcdfed7d_4_k_cu_3cb7fae5_536704cuda3std3__45__cpo4cendE[1];
.global .align 1 .b8 _ZN40_INTERNAL_bcdfed7d_4_k_cu_3cb7fae5_536704cuda3std3__45__cpo6rbeginE[1];
.global .align 1 .b8 _ZN40_INTERNAL_bcdfed7d_4_k_cu_3cb7fae5_536704cuda3std3__45__cpo4rendE[1];
.global .align 1 .b8 _ZN40_INTERNAL_bcdfed7d_4_k_cu_3cb7fae5_536704cuda3std3__45__cpo7crbeginE[1];
.global .align 1 .b8 _ZN40_INTERNAL_bcdfed7d_4_k_cu_3cb7fae5_536704cuda3std3__45__cpo5crendE[1];
.global .align 1 .b8 _ZN40_INTERNAL_bcdfed7d_4_k_cu_3cb7fae5_536704cuda3std3__442_GLOBAL__N__bcdfed7d_4_k_cu_3cb7fae5_536706ignoreE[1];
.global .align 1 .b8 _ZN40_INTERNAL_bcdfed7d_4_k_cu_3cb7fae5_536704cuda3std3__419piecewise_constructE[1];
.global .align 1 .b8 _ZN40_INTERNAL_bcdfed7d_4_k_cu_3cb7fae5_536704cuda3std3__48in_placeE[1];
.global .align 1 .b8 _ZN40_INTERNAL_bcdfed7d_4_k_cu_3cb7fae5_536704cuda3std3__420unreachable_sentinelE[1];
.global .align 1 .b8 _ZN40_INTERNAL_bcdfed7d_4_k_cu_3cb7fae5_536704cuda3std3__47nulloptE[1];
.global .align 1 .b8 _ZN40_INTERNAL_bcdfed7d_4_k_cu_3cb7fae5_536704cuda3std3__48unexpectE[1];
.global .align 1 .b8 _ZN40_INTERNAL_bcdfed7d_4_k_cu_3cb7fae5_536704cuda3std6ranges3__45__cpo4swapE[1];
.global .align 1 .b8 _ZN40_INTERNAL_bcdfed7d_4_k_cu_3cb7fae5_536704cuda3std6ranges3__45__cpo9iter_moveE[1];
.global .align 1 .b8 _ZN40_INTERNAL_bcdfed7d_4_k_cu_3cb7fae5_536704cuda3std6ranges3__45__cpo5beginE[1];
.global .align 1 .b8 _ZN40_INTERNAL_bcdfed7d_4_k_cu_3cb7fae5_536704cuda3std6ranges3__45__cpo3endE[1];
.global .align 1 .b8 _ZN40_INTERNAL_bcdfed7d_4_k_cu_3cb7fae5_536704cuda3std6ranges3__45__cpo6cbeginE[1];
.global .align 1 .b8 _ZN40_INTERNAL_bcdfed7d_4_k_cu_3cb7fae5_536704cuda3std6ranges3__45__cpo4cendE[1];
.global .align 1 .b8 _ZN40_INTERNAL_bcdfed7d_4_k_cu_3cb7fae5_536704cuda3std6ranges3__45__cpo7advanceE[1];
.global .align 1 .b8 _ZN40_INTERNAL_bcdfed7d_4_k_cu_3cb7fae5_536704cuda3std6ranges3__45__cpo9iter_swapE[1];
.global .align 1 .b8 _ZN40_INTERNAL_bcdfed7d_4_k_cu_3cb7fae5_536704cuda3std6ranges3__45__cpo4nextE[1];
.global .align 1 .b8 _ZN40_INTERNAL_bcdfed7d_4_k_cu_3cb7fae5_536704cuda3std6ranges3__45__cpo4prevE[1];
.global .align 1 .b8 _ZN40_INTERNAL_bcdfed7d_4_k_cu_3cb7fae5_536704cuda3std6ranges3__45__cpo4dataE[1];
.global .align 1 .b8 _ZN40_INTERNAL_bcdfed7d_4_k_cu_3cb7fae5_536704cuda3std6ranges3__45__cpo5cdataE[1];
.global .align 1 .b8 _ZN40_INTERNAL_bcdfed7d_4_k_cu_3cb7fae5_536704cuda3std6ranges3__45__cpo4sizeE[1];
.global .align 1 .b8 _ZN40_INTERNAL_bcdfed7d_4_k_cu_3cb7fae5_536704cuda3std6ranges3__45__cpo5ssizeE[1];
.global .align 1 .b8 _ZN40_INTERNAL_bcdfed7d_4_k_cu_3cb7fae5_536704cuda3std6ranges3__45__cpo8distanceE[1];
.global .align 1 .b8 _ZN40_INTERNAL_bcdfed7d_4_k_cu_3cb7fae5_536706thrust24THRUST_300001_SM_1000_NS6system6detail10sequential3seqE[1];
.global .align 1 .b8 _ZN40_INTERNAL_bcdfed7d_4_k_cu_3cb7fae5_536706thrust24THRUST_300001_SM_1000_NS12placeholders2_1E[1];
.global .align 1 .b8 _ZN40_INTERNAL_bcdfed7d_4_k_cu_3cb7fae5_536706thrust24THRUST_300001_SM_1000_NS12placeholders2_2E[1];
.global .align 1 .b8 _ZN40_INTERNAL_bcdfed7d_4_k_cu_3cb7fae5_536706thrust24THRUST_300001_SM_1000_NS12placeholders2_3E[1];
.global .align 1 .b8 _ZN40_INTERNAL_bcdfed7d_4_k_cu_3cb7fae5_536706thrust24THRUST_300001_SM_1000_NS12placeholders2_4E[1];
.global .align 1 .b8 _ZN40_INTERNAL_bcdfed7d_4_k_cu_3cb7fae5_536706thrust24THRUST_300001_SM_1000_NS12placeholders2_5E[1];
.global .align 1 .b8 _ZN40_INTERNAL_bcdfed7d_4_k_cu_3cb7fae5_536706thrust24THRUST_300001_SM_1000_NS12placeholders2_6E[1];
.global .align 1 .b8 _ZN40_INTERNAL_bcdfed7d_4_k_cu_3cb7fae5_536706thrust24THRUST_300001_SM_1000_NS12placeholders2_7E[1];
.global .align 1 .b8 _ZN40_INTERNAL_bcdfed7d_4_k_cu_3cb7fae5_536706thrust24THRUST_300001_SM_1000_NS12placeholders2_8E[1];
.global .align 1 .b8 _ZN40_INTERNAL_bcdfed7d_4_k_cu_3cb7fae5_536706thrust24THRUST_300001_SM_1000_NS12placeholders2_9E[1];
.global .align 1 .b8 _ZN40_INTERNAL_bcdfed7d_4_k_cu_3cb7fae5_536706thrust24THRUST_300001_SM_1000_NS12placeholders3_10E[1];

.visible .entry _ZN3cub18CUB_300001_SM_10006detail11EmptyKernelIvEEvv()
{


	ret;

}


// ===== COMPILED SASS (sm_100) =====

	.target	sm_100

	.elftype	@"ET_EXEC"


//--------------------- .note.nv.tkinfo           --------------------------
	.section	.note.nv.tkinfo,"",@"SHT_NOTE"
	.sectionflags	@"SHF_NOTE_NV_TKINFO"
	.tkinfo
        /*0018*/ 	.word	0x00000002
        /*0030*/ 	.string	""
        /*0030*/ 	.string	"ptxas"
        /*0030*/ 	.string	"Cuda compilation tools, release 13.0, V13.0.88"
        /*0030*/ 	.string	"Build cuda_13.0.r13.0/compiler.36424714_0"
        /*0030*/ 	.string	"-arch sm_100 -m 64 "



//--------------------- .note.nv.cuinfo           --------------------------
	.section	.note.nv.cuinfo,"",@"SHT_NOTE"
	.sectionflags	@"SHF_NOTE_NV_CUINFO"
        /*0018*/ 	.short	0x0002
        /*001a*/ 	.short	0x0064
        /*001c*/ 	.short	0x0082
	.zero		2


//--------------------- .nv.info                  --------------------------
	.section	.nv.info,"",@"SHT_CUDA_INFO"
	.align	4


	//----- nvinfo : EIATTR_REGCOUNT
	.align		4
        /*0000*/ 	.byte	0x04, 0x2f
        /*0002*/ 	.short	(.L_41 - .L_40)
	.align		4
.L_40:
        /*0004*/ 	.word	index@(_ZN3cub18CUB_300001_SM_10006detail11EmptyKernelIvEEvv)
        /*0008*/ 	.word	0x00000004


	//----- nvinfo : EIATTR_FRAME_SIZE
	.align		4
.L_41:
        /*000c*/ 	.byte	0x04, 0x11
        /*000e*/ 	.short	(.L_43 - .L_42)
	.align		4
.L_42:
        /*0010*/ 	.word	index@(_ZN3cub18CUB_300001_SM_10006detail11EmptyKernelIvEEvv)
        /*0014*/ 	.word	0x00000000


	//----- nvinfo : EIATTR_MIN_STACK_SIZE
	.align		4
.L_43:
        /*0018*/ 	.byte	0x04, 0x12
        /*001a*/ 	.short	(.L_45 - .L_44)
	.align		4
.L_44:
        /*001c*/ 	.word	index@(_ZN3cub18CUB_300001_SM_10006detail11EmptyKernelIvEEvv)
        /*0020*/ 	.word	0x00000000
.L_45:


//--------------------- .nv.compat                --------------------------
	.section	.nv.compat,"",@"SHT_CUDA_COMPAT_INFO"
	.align	4
        /*0000*/ 	.byte	0x02, 0x09, 0x00, 0x00, 0x02, 0x02, 0x01, 0x00, 0x02, 0x05, 0x05, 0x00, 0x03, 0x07, 0x01, 0x01
        /*0010*/ 	.byte	0x02, 0x03, 0x00, 0x00, 0x02, 0x06, 0x01, 0x00, 0x04, 0x0b, 0x08, 0x00, 0x09, 0x00, 0x00, 0x00
        /*0020*/ 	.byte	0x00, 0x00, 0x00, 0x00


//--------------------- .nv.info._ZN3cub18CUB_300001_SM_10006detail11EmptyKernelIvEEvv --------------------------
	.section	.nv.info._ZN3cub18CUB_300001_SM_10006detail11EmptyKernelIvEEvv,"",@"SHT_CUDA_INFO"
	.sectionflags	@""
	.align	4


	//----- nvinfo : EIATTR_CUDA_API_VERSION
	.align		4
        /*0000*/ 	.byte	0x04, 0x37
        /*0002*/ 	.short	(.L_47 - .L_46)
.L_46:
        /*0004*/ 	.word	0x00000082


	//----- nvinfo : EIATTR_SPARSE_MMA_MASK
	.align		4
.L_47:
        /*0008*/ 	.byte	0x03, 0x50
        /*000a*/ 	.short	0x0000


	//----- nvinfo : EIATTR_MAXREG_COUNT
	.align		4
        /*000c*/ 	.byte	0x03, 0x1b
        /*000e*/ 	.short	0x00ff


	//----- nvinfo : EIATTR_MERCURY_ISA_VERSION
	.align		4
        /*0010*/ 	.byte	0x03, 0x5f
        /*0012*/ 	.short	0x0101


	//----- nvinfo : EIATTR_VRC_CTA_INIT_COUNT
	.align		4
        /*0014*/ 	.byte	0x02, 0x4a
	.zero		1
	.zero		1


	//----- nvinfo : EIATTR_EXIT_INSTR_OFFSETS
	.align		4
        /*0018*/ 	.byte	0x04, 0x1c
        /*001a*/ 	.short	(.L_49 - .L_48)


	//   ....[0]....
.L_48:
        /*001c*/ 	.word	0x00000010


	//----- nvinfo : EIATTR_SW_WAR
	.align		4
.L_49:
        /*0020*/ 	.byte	0x04, 0x36
        /*0022*/ 	.short	(.L_51 - .L_50)
.L_50:
        /*0024*/ 	.word	0x00000008
.L_51:


//--------------------- .nv.callgraph             --------------------------
	.section	.nv.callgraph,"",@"SHT_CUDA_CALLGRAPH"
	.align	4
	.sectionentsize	8
	.align		4
        /*0000*/ 	.word	0x00000000
	.align		4
        /*0004*/ 	.word	0xffffffff
	.align		4
        /*0008*/ 	.word	0x00000000
	.align		4
        /*000c*/ 	.word	0xfffffffe
	.align		4
        /*0010*/ 	.word	0x00000000
	.align		4
        /*0014*/ 	.word	0xfffffffd
	.align		4
        /*0018*/ 	.word	0x00000000
	.align		4
        /*001c*/ 	.word	0xfffffffc


//--------------------- .nv.constant4             --------------------------
	.section	.nv.constant4,"a",@progbits
	.align	8
	.align		8
.nv.constant4:
        /*0000*/ 	.dword	_ZN40_INTERNAL_bcdfed7d_4_k_cu_3cb7fae5_539964cuda3std3__45__cpo5beginE
	.align		8
        /*0008*/ 	.dword	_ZN40_INTERNAL_bcdfed7d_4_k_cu_3cb7fae5_539964cuda3std3__45__cpo3endE
	.align		8
        /*0010*/ 	.dword	_ZN40_INTERNAL_bcdfed7d_4_k_cu_3cb7fae5_539964cuda3std3__45__cpo6cbeginE
	.align		8
        /*0018*/ 	.dword	_ZN40_INTERNAL_bcdfed7d_4_k_cu_3cb7fae5_539964cuda3std3__45__cpo4cendE
	.align		8
        /*0020*/ 	.dword	_ZN40_INTERNAL_bcdfed7d_4_k_cu_3cb7fae5_539964cuda3std3__45__cpo6rbeginE
	.align		8
        /*0028*/ 	.dword	_ZN40_INTERNAL_bcdfed7d_4_k_cu_3cb7fae5_539964cuda3std3__45__cpo4rendE
	.align		8
        /*0030*/ 	.dword	_ZN40_INTERNAL_bcdfed7d_4_k_cu_3cb7fae5_539964cuda3std3__45__cpo7crbeginE
	.align		8
        /*0038*/ 	.dword	_ZN40_INTERNAL_bcdfed7d_4_k_cu_3cb7fae5_539964cuda3std3__45__cpo5crendE
	.align		8
        /*0040*/ 	.dword	_ZN40_INTERNAL_bcdfed7d_4_k_cu_3cb7fae5_539964cuda3std3__442_GLOBAL__N__bcdfed7d_4_k_cu_3cb7fae5_539966ignoreE
	.align		8
        /*0048*/ 	.dword	_ZN40_INTERNAL_bcdfed7d_4_k_cu_3cb7fae5_539964cuda3std3__419piecewise_constructE
	.align		8
        /*0050*/ 	.dword	_ZN40_INTERNAL_bcdfed7d_4_k_cu_3cb7fae5_539964cuda3std3__48in_placeE
	.align		8
        /*0058*/ 	.dword	_ZN40_INTERNAL_bcdfed7d_4_k_cu_3cb7fae5_539964cuda3std3__420unreachable_sentinelE
	.align		8
        /*0060*/ 	.dword	_ZN40_INTERNAL_bcdfed7d_4_k_cu_3cb7fae5_539964cuda3std3__47nulloptE
	.align		8
        /*0068*/ 	.dword	_ZN40_INTERNAL_bcdfed7d_4_k_cu_3cb7fae5_539964cuda3std3__48unexpectE
	.align		8
        /*0070*/ 	.dword	_ZN40_INTERNAL_bcdfed7d_4_k_cu_3cb7fae5_539964cuda3std6ranges3__45__cpo4swapE
	.align		8
        /*0078*/ 	.dword	_ZN40_INTERNAL_bcdfed7d_4_k_cu_3cb7fae5_539964cuda3std6ranges3__45__cpo9iter_moveE
	.align		8
        /*0080*/ 	.dword	_ZN40_INTERNAL_bcdfed7d_4_k_cu_3cb7fae5_539964cuda3std6ranges3__45__cpo5beginE
	.align		8
        /*0088*/ 	.dword	_ZN40_INTERNAL_bcdfed7d_4_k_cu_3cb7fae5_539964cuda3std6ranges3__45__cpo3endE
	.align		8
        /*0090*/ 	.dword	_ZN40_INTERNAL_bcdfed7d_4_k_cu_3cb7fae5_539964cuda3std6ranges3__45__cpo6cbeginE
	.align		8
        /*0098*/ 	.dword	_ZN40_INTERNAL_bcdfed7d_4_k_cu_3cb7fae5_539964cuda3std6ranges3__45__cpo4cendE
	.align		8
        /*00a0*/ 	.dword	_ZN40_INTERNAL_bcdfed7d_4_k_cu_3cb7fae5_539964cuda3std6ranges3__45__cpo7advanceE
	.align		8
        /*00a8*/ 	.dword	_ZN40_INTERNAL_bcdfed7d_4_k_cu_3cb7fae5_539964cuda3std6ranges3__45__cpo9iter_swapE
	.align		8
        /*00b0*/ 	.dword	_ZN40_INTERNAL_bcdfed7d_4_k_cu_3cb7fae5_539964cuda3std6ranges3__45__cpo4nextE
	.align		8
        /*00b8*/ 	.dword	_ZN40_INTERNAL_bcdfed7d_4_k_cu_3cb7fae5_539964cuda3std6ranges3__45__cpo4prevE
	.align		8
        /*00c0*/ 	.dword	_ZN40_INTERNAL_bcdfed7d_4_k_cu_3cb7fae5_539964cuda3std6ranges3__45__cpo4dataE
	.align		8
        /*00c8*/ 	.dword	_ZN40_INTERNAL_bcdfed7d_4_k_cu_3cb7fae5_539964cuda3std6ranges3__45__cpo5cdataE
	.align		8
        /*00d0*/ 	.dword	_ZN40_INTERNAL_bcdfed7d_4_k_cu_3cb7fae5_539964cuda3std6ranges3__45__cpo4sizeE
	.align		8
        /*00d8*/ 	.dword	_ZN40_INTERNAL_bcdfed7d_4_k_cu_3cb7fae5_539964cuda3std6ranges3__45__cpo5ssizeE
	.align		8
        /*00e0*/ 	.dword	_ZN40_INTERNAL_bcdfed7d_4_k_cu_3cb7fae5_539964cuda3std6ranges3__45__cpo8distanceE
	.align		8
        /*00e8*/ 	.dword	_ZN40_INTERNAL_bcdfed7d_4_k_cu_3cb7fae5_539966thrust24THRUST_300001_SM_1000_NS6system6detail10sequential3seqE
	.align		8
        /*00f0*/ 	.dword	_ZN40_INTERNAL_bcdfed7d_4_k_cu_3cb7fae5_539966thrust24THRUST_300001_SM_1000_NS12placeholders2_1E
	.align		8
        /*00f8*/ 	.dword	_ZN40_INTERNAL_bcdfed7d_4_k_cu_3cb7fae5_539966thrust24THRUST_300001_SM_1000_NS12placeholders2_2E
	.align		8
        /*0100*/ 	.dword	_ZN40_INTERNAL_bcdfed7d_4_k_cu_3cb7fae5_539966thrust24THRUST_300001_SM_1000_NS12placeholders2_3E
	.align		8
        /*0108*/ 	.dword	_ZN40_INTERNAL_bcdfed7d_4_k_cu_3cb7fae5_539966thrust24THRUST_300001_SM_1000_NS12placeholders2_4E
	.align		8
        /*0110*/ 	.dword	_ZN40_INTERNAL_bcdfed7d_4_k_cu_3cb7fae5_539966thrust24THRUST_300001_SM_1000_NS12placeholders2_5E
	.align		8
        /*0118*/ 	.dword	_ZN40_INTERNAL_bcdfed7d_4_k_cu_3cb7fae5_539966thrust24THRUST_300001_SM_1000_NS12placeholders2_6E
	.align		8
        /*0120*/ 	.dword	_ZN40_INTERNAL_bcdfed7d_4_k_cu_3cb7fae5_539966thrust24THRUST_300001_SM_1000_NS12placeholders2_7E
	.align		8
        /*0128*/ 	.dword	_ZN40_INTERNAL_bcdfed7d_4_k_cu_3cb7fae5_539966thrust24THRUST_300001_SM_1000_NS12placeholders2_8E
	.align		8
        /*0130*/ 	.dword	_ZN40_INTERNAL_bcdfed7d_4_k_cu_3cb7fae5_539966thrust24THRUST_300001_SM_1000_NS12placeholders2_9E
	.align		8
        /*0138*/ 	.dword	_ZN40_INTERNAL_bcdfed7d_4_k_cu_3cb7fae5_539966thrust24THRUST_300001_SM_1000_NS12placeholders3_10E


//--------------------- .text._ZN3cub18CUB_300001_SM_10006detail11EmptyKernelIvEEvv --------------------------
	.section	.text._ZN3cub18CUB_300001_SM_10006detail11EmptyKernelIvEEvv,"ax",@progbits
	.align	128
        .global         _ZN3cub18CUB_300001_SM_10006detail11EmptyKernelIvEEvv
        .type           _ZN3cub18CUB_300001_SM_10006detail11EmptyKernelIvEEvv,@function
        .size           _ZN3cub18CUB_300001_SM_10006detail11EmptyKernelIvEEvv,(.L_x_1 - _ZN3cub18CUB_300001_SM_10006detail11EmptyKernelIvEEvv)
        .other          _ZN3cub18CUB_300001_SM_10006detail11EmptyKernelIvEEvv,@"STO_CUDA_ENTRY STV_DEFAULT"
_ZN3cub18CUB_300001_SM_10006detail11EmptyKernelIvEEvv:
.text._ZN3cub18CUB_300001_SM_10006detail11EmptyKernelIvEEvv:
[----:B------:R-:W-:Y:S01]  /*0000*/  LDC R1, c[0x0][0x37c] ;  /* 0x0000df00ff017b82 */ /* 0x000fe20000000800 */
[----:B------:R-:W-:Y:S05]  /*0010*/  EXIT ;  /* 0x000000000000794d */ /* 0x000fea0003800000 */
.L_x_0:
[----:B------:R-:W-:-:S00]  /*0020*/  BRA `(.L_x_0) ;  /* 0xfffffffc00fc7947 */ /* 0x000fc0000383ffff */
[----:B------:R-:W-:-:S00]  /*0030*/  NOP ;  /* 0x0000000000007918 */ /* 0x000fc00000000000 */
        /* <DEDUP_REMOVED lines=12> */
.L_x_1:


//--------------------- .nv.shared.reserved.0     --------------------------
	.section	.nv.shared.reserved.0,"aw",@nobits
	.weak		__nv_reservedSMEM_offset_0_alias
	.size		__nv_reservedSMEM_offset_0_alias, 0, 64
	.other		__nv_reservedSMEM_offset_0_alias,@"STO_CUDA_RESERVED_SHARED STV_DEFAULT"
__nv_reservedSMEM_offset_0_alias:
	.zero		0
	.zero		64


//--------------------- .nv.global                --------------------------
	.section	.nv.global,"aw",@nobits
.nv.global:
	.type		_ZN40_INTERNAL_bcdfed7d_4_k_cu_3cb7fae5_539966thrust24THRUST_300001_SM_1000_NS12placeholders2_5E,@object
	.size		_ZN40_INTERNAL_bcdfed7d_4_k_cu_3cb7fae5_539966thrust24THRUST_300001_SM_1000_NS12placeholders2_5E,(_ZN40_INTERNAL_bcdfed7d_4_k_cu_3cb7fae5_539964cuda3std3__45__cpo6cbeginE - _ZN40_INTERNAL_bcdfed7d_4_k_cu_3cb7fae5_539966thrust24THRUST_300001_SM_1000_NS12placeholders2_5E)
_ZN40_INTERNAL_bcdfed7d_4_k_cu_3cb7fae5_539966thrust24THRUST_300001_SM_1000_NS12placeholders2_5E:
	.zero		1
	.type		_ZN40_INTERNAL_bcdfed7d_4_k_cu_3cb7fae5_539964cuda3std3__45__cpo6cbeginE,@object
	.size		_ZN40_INTERNAL_bcdfed7d_4_k_cu_3cb7fae5_539964cuda3std3__45__cpo6cbeginE,(_ZN40_INTERNAL_bcdfed7d_4_k_cu_3cb7fae5_539964cuda3std6ranges3__45__cpo6cbeginE - _ZN40_INTERNAL_bcdfed7d_4_k_cu_3cb7fae5_539964cuda3std3__45__cpo6cbeginE)
_ZN40_INTERNAL_bcdfed7d_4_k_cu_3cb7fae5_539964cuda3std3__45__cpo6cbeginE:
	.zero		1
	.type		_ZN40_INTERNAL_bcdfed7d_4_k_cu_3cb7fae5_539964cuda3std6ranges3__45__cpo6cbeginE,@object
	.size		_ZN40_INTERNAL_bcdfed7d_4_k_cu_3cb7fae5_539964cuda3std6ranges3__45__cpo6cbeginE,(_ZN40_INTERNAL_bcdfed7d_4_k_cu_3cb7fae5_539964cuda3std3__48in_placeE - _ZN40_INTERNAL_bcdfed7d_4_k_cu_3cb7fae5_539964cuda3std6ranges3__45__cpo6cbeginE)
_ZN40_INTERNAL_bcdfed7d_4_k_cu_3cb7fae5_539964cuda3std6ranges3__45__cpo6cbeginE:
	.zero		1
	.type		_ZN40_INTERNAL_bcdfed7d_4_k_cu_3cb7fae5_539964cuda3std3__48in_placeE,@object
	.size		_ZN40_INTERNAL_bcdfed7d_4_k_cu_3cb7fae5_539964cuda3std3__48in_placeE,(_ZN40_INTERNAL_bcdfed7d_4_k_cu_3cb7fae5_539964cuda3std6ranges3__45__cpo4sizeE - _ZN40_INTERNAL_bcdfed7d_4_k_cu_3cb7fae5_539964cuda3std3__48in_placeE)
_ZN40_INTERNAL_bcdfed7d_4_k_cu_3cb7fae5_539964cuda3std3__48in_placeE:
	.zero		1
	.type		_ZN40_INTERNAL_bcdfed7d_4_k_cu_3cb7fae5_539964cuda3std6ranges3__45__cpo4sizeE,@object
	.size		_ZN40_INTERNAL_bcdfed7d_4_k_cu_3cb7fae5_539964cuda3std6ranges3__45__cpo4sizeE,(_ZN40_INTERNAL_bcdfed7d_4_k_cu_3cb7fae5_539966thrust24THRUST_300001_SM_1000_NS12placeholders2_9E - _ZN40_INTERNAL_bcdfed7d_4_k_cu_3cb7fae5_539964cuda3std6ranges3__45__cpo4sizeE)
_ZN40_INTERNAL_bcdfed7d_4_k_cu_3cb7fae5_539964cuda3std6ranges3__45__cpo4sizeE:
	.zero		1
	.type		_ZN40_INTERNAL_bcdfed7d_4_k_cu_3cb7fae5_539966thrust24THRUST_300001_SM_1000_NS12placeholders2_9E,@object
	.size		_ZN40_INTERNAL_bcdfed7d_4_k_cu_3cb7fae5_539966thrust24THRUST_300001_SM_1000_NS12placeholders2_9E,(_ZN40_INTERNAL_bcdfed7d_4_k_cu_3cb7fae5_539964cuda3std3__45__cpo7crbeginE - _ZN40_INTERNAL_bcdfed7d_4_k_cu_3cb7fae5_539966thrust24THRUST_300001_SM_1000_NS12placeholders2_9E)
_ZN40_INTERNAL_bcdfed7d_4_k_cu_3cb7fae5_539966thrust24THRUST_300001_SM_1000_NS12placeholders2_9E:
	.zero		1
	.type		_ZN40_INTERNAL_bcdfed7d_4_k_cu_3cb7fae5_539964cuda3std3__45__cpo7crbeginE,@object
	.size		_ZN40_INTERNAL_bcdfed7d_4_k_cu_3cb7fae5_539964cuda3std3__45__cpo7crbeginE,(_ZN40_INTERNAL_bcdfed7d_4_k_cu_3cb7fae5_539964cuda3std6ranges3__45__cpo4nextE - _ZN40_INTERNAL_bcdfed7d_4_k_cu_3cb7fae5_539964cuda3std3__45__cpo7crbeginE)
_ZN40_INTERNAL_bcdfed7d_4_k_cu_3cb7fae5_539964cuda3std3__45__cpo7crbeginE:
	.zero		1
	.type		_ZN40_INTERNAL_bcdfed7d_4_k_cu_3cb7fae5_539964cuda3std6ranges3__45__cpo4nextE,@object
	.size		_ZN40_INTERNAL_bcdfed7d_4_k_cu_3cb7fae5_539964cuda3std6ranges3__45__cpo4nextE,(_ZN40_INTERNAL_bcdfed7d_4_k_cu_3cb7fae5_539964cuda3std6ranges3__45__cpo4swapE - _ZN40_INTERNAL_bcdfed7d_4_k_cu_3cb7fae5_539964cuda3std6ranges3__45__cpo4nextE)
_ZN40_INTERNAL_bcdfed7d_4_k_cu_3cb7fae5_539964cuda3std6ranges3__45__cpo4nextE:
	.zero		1
	.type		_ZN40_INTERNAL_bcdfed7d_4_k_cu_3cb7fae5_539964cuda3std6ranges3__45__cpo4swapE,@object
	.size		_ZN40_INTERNAL_bcdfed7d_4_k_cu_3cb7fae5_539964cuda3std6ranges3__45__cpo4swapE,(_ZN40_INTERNAL_bcdfed7d_4_k_cu_3cb7fae5_539966thrust24THRUST_300001_SM_1000_NS12placeholders2_1E - _ZN40_INTERNAL_bcdfed7d_4_k_cu_3cb7fae5_539964cuda3std6ranges3__45__cpo4swapE)
_ZN40_INTERNAL_bcdfed7d_4_k_cu_3cb7fae5_539964cuda3std6ranges3__45__cpo4swapE:
	.zero		1
	.type		_ZN40_INTERNAL_bcdfed7d_4_k_cu_3cb7fae5_539966thrust24THRUST_300001_SM_1000_NS12placeholders2_1E,@object
	.size		_ZN40_INTERNAL_bcdfed7d_4_k_cu_3cb7fae5_539966thrust24THRUST_300001_SM_1000_NS12placeholders2_1E,(_ZN40_INTERNAL_bcdfed7d_4_k_cu_3cb7fae5_539966thrust24THRUST_300001_SM_1000_NS12placeholders2_3E - _ZN40_INTERNAL_bcdfed7d_4_k_cu_3cb7fae5_539966thrust24THRUST_300001_SM_1000_NS12placeholders2_1E)
_ZN40_INTERNAL_bcdfed7d_4_k_cu_3cb7fae5_539966thrust24THRUST_300001_SM_1000_NS12placeholders2_1E:
	.zero		1
	.type		_ZN40_INTERNAL_bcdfed7d_4_k_cu_3cb7fae5_539966thrust24THRUST_300001_SM_1000_NS12placeholders2_3E,@object
	.size		_ZN40_INTERNAL_bcdfed7d_4_k_cu_3cb7fae5_539966thrust24THRUST_300001_SM_1000_NS12placeholders2_3E,(_ZN40_INTERNAL_bcdfed7d_4_k_cu_3cb7fae5_539964cuda3std3__45__cpo5beginE - _ZN40_INTERNAL_bcdfed7d_4_k_cu_3cb7fae5_539966thrust24THRUST_300001_SM_1000_NS12placeholders2_3E)
_ZN40_INTERNAL_bcdfed7d_4_k_cu_3cb7fae5_539966thrust24THRUST_300001_SM_1000_NS12placeholders2_3E:
	.zero		1
	.type		_ZN40_INTERNAL_bcdfed7d_4_k_cu_3cb7fae5_539964cuda3std3__45__cpo5beginE,@object
	.size		_ZN40_INTERNAL_bcdfed7d_4_k_cu_3cb7fae5_539964cuda3std3__45__cpo5beginE,(_ZN40_INTERNAL_bcdfed7d_4_k_cu_3cb7fae5_539964cuda3std6ranges3__45__cpo5beginE - _ZN40_INTERNAL_bcdfed7d_4_k_cu_3cb7fae5_539964cuda3std3__45__cpo5beginE)
_ZN40_INTERNAL_bcdfed7d_4_k_cu_3cb7fae5_539964cuda3std3__45__cpo5beginE:
	.zero		1
	.type		_ZN40_INTERNAL_bcdfed7d_4_k_cu_3cb7fae5_539964cuda3std6ranges3__45__cpo5beginE,@object
	.size		_ZN40_INTERNAL_bcdfed7d_4_k_cu_3cb7fae5_539964cuda3std6ranges3__45__cpo5beginE,(_ZN40_INTERNAL_bcdfed7d_4_k_cu_3cb7fae5_539964cuda3std3__442_GLOBAL__N__bcdfed7d_4_k_cu_3cb7fae5_539966ignoreE - _ZN40_INTERNAL_bcdfed7d_4_k_cu_3cb7fae5_539964cuda3std6ranges3__45__cpo5beginE)
_ZN40_INTERNAL_bcdfed7d_4_k_cu_3cb7fae5_539964cuda3std6ranges3__45__cpo5beginE:
	.zero		1
	.type		_ZN40_INTERNAL_bcdfed7d_4_k_cu_3cb7fae5_539964cuda3std3__442_GLOBAL__N__bcdfed7d_4_k_cu_3cb7fae5_539966ignoreE,@object
	.size		_ZN40_INTERNAL_bcdfed7d_4_k_cu_3cb7fae5_539964cuda3std3__442_GLOBAL__N__bcdfed7d_4_k_cu_3cb7fae5_539966ignoreE,(_ZN40_INTERNAL_bcdfed7d_4_k_cu_3cb7fae5_539964cuda3std6ranges3__45__cpo4dataE - _ZN40_INTERNAL_bcdfed7d_4_k_cu_3cb7fae5_539964cuda3std3__442_GLOBAL__N__bcdfed7d_4_k_cu_3cb7fae5_539966ignoreE)
_ZN40_INTERNAL_bcdfed7d_4_k_cu_3cb7fae5_539964cuda3std3__442_GLOBAL__N__bcdfed7d_4_k_cu_3cb7fae5_539966ignoreE:
	.zero		1
	.type		_ZN40_INTERNAL_bcdfed7d_4_k_cu_3cb7fae5_539964cuda3std6ranges3__45__cpo4dataE,@object
	.size		_ZN40_INTERNAL_bcdfed7d_4_k_cu_3cb7fae5_539964cuda3std6ranges3__45__cpo4dataE,(_ZN40_INTERNAL_bcdfed7d_4_k_cu_3cb7fae5_539966thrust24THRUST_300001_SM_1000_NS12placeholders2_7E - _ZN40_INTERNAL_bcdfed7d_4_k_cu_3cb7fae5_539964cuda3std6ranges3__45__cpo4dataE)
_ZN40_INTERNAL_bcdfed7d_4_k_cu_3cb7fae5_539964cuda3std6ranges3__45__cpo4dataE:
	.zero		1
	.type		_ZN40_INTERNAL_bcdfed7d_4_k_cu_3cb7fae5_539966thrust24THRUST_300001_SM_1000_NS12placeholders2_7E,@object
	.size		_ZN40_INTERNAL_bcdfed7d_4_k_cu_3cb7fae5_539966thrust24THRUST_300001_SM_1000_NS12placeholders2_7E,(_ZN40_INTERNAL_bcdfed7d_4_k_cu_3cb7fae5_539964cuda3std3__45__cpo6rbeginE - _ZN40_INTERNAL_bcdfed7d_4_k_cu_3cb7fae5_539966thrust24THRUST_300001_SM_1000_NS12placeholders2_7E)
_ZN40_INTERNAL_bcdfed7d_4_k_cu_3cb7fae5_539966thrust24THRUST_300001_SM_1000_NS12placeholders2_7E:
	.zero		1
	.type		_ZN40_INTERNAL_bcdfed7d_4_k_cu_3cb7fae5_539964cuda3std3__45__cpo6rbeginE,@object
	.size		_ZN40_INTERNAL_bcdfed7d_4_k_cu_3cb7fae5_539964cuda3std3__45__cpo6rbeginE,(_ZN40_INTERNAL_bcdfed7d_4_k_cu_3cb7fae5_539964cuda3std6ranges3__45__cpo7advanceE - _ZN40_INTERNAL_bcdfed7d_4_k_cu_3cb7fae5_539964cuda3std3__45__cpo6rbeginE)
_ZN40_INTERNAL_bcdfed7d_4_k_cu_3cb7fae5_539964cuda3std3__45__cpo6rbeginE:
	.zero		1
	.type		_ZN40_INTERNAL_bcdfed7d_4_k_cu_3cb7fae5_539964cuda3std6ranges3__45__cpo7advanceE,@object
	.size		_ZN40_INTERNAL_bcdfed7d_4_k_cu_3cb7fae5_539964cuda3std6ranges3__45__cpo7advanceE,(_ZN40_INTERNAL_bcdfed7d_4_k_cu_3cb7fae5_539964cuda3std3__47nulloptE - _ZN40_INTERNAL_bcdfed7d_4_k_cu_3cb7fae5_539964cuda3std6ranges3__45__cpo7advanceE)
_ZN40_INTERNAL_bcdfed7d_4_k_cu_3cb7fae5_539964cuda3std6ranges3__45__cpo7advanceE:
	.zero		1
	.type		_ZN40_INTERNAL_bcdfed7d_4_k_cu_3cb7fae5_539964cuda3std3__47nulloptE,@object
	.size		_ZN40_INTERNAL_bcdfed7d_4_k_cu_3cb7fae5_539964cuda3std3__47nulloptE,(_ZN40_INTERNAL_bcdfed7d_4_k_cu_3cb7fae5_539964cuda3std6ranges3__45__cpo8distanceE - _ZN40_INTERNAL_bcdfed7d_4_k_cu_3cb7fae5_539964cuda3std3__47nulloptE)
_ZN40_INTERNAL_bcdfed7d_4_k_cu_3cb7fae5_539964cuda3std3__47nulloptE:
	.zero		1
	.type		_ZN40_INTERNAL_bcdfed7d_4_k_cu_3cb7fae5_539964cuda3std6ranges3__45__cpo8distanceE,@object
	.size		_ZN40_INTERNAL_bcdfed7d_4_k_cu_3cb7fae5_539964cuda3std6ranges3__45__cpo8distanceE,(_ZN40_INTERNAL_bcdfed7d_4_k_cu_3cb7fae5_539966thrust24THRUST_300001_SM_1000_NS12placeholders2_6E - _ZN40_INTERNAL_bcdfed7d_4_k_cu_3cb7fae5_539964cuda3std6ranges3__45__cpo8distanceE)
_ZN40_INTERNAL_bcdfed7d_4_k_cu_3cb7fae5_539964cuda3std6ranges3__45__cpo8distanceE:
	.zero		1
	.type		_ZN40_INTERNAL_bcdfed7d_4_k_cu_3cb7fae5_539966thrust24THRUST_300001_SM_1000_NS12placeholders2_6E,@object
	.size		_ZN40_INTERNAL_bcdfed7d_4_k_cu_3cb7fae5_539966thrust24THRUST_300001_SM_1000_NS12placeholders2_6E,(_ZN40_INTERNAL_bcdfed7d_4_k_cu_3cb7fae5_539964cuda3std3__45__cpo4cendE - _ZN40_INTERNAL_bcdfed7d_4_k_cu_3cb7fae5_539966thrust24THRUST_300001_SM_1000_NS12placeholders2_6E)
_ZN40_INTERNAL_bcdfed7d_4_k_cu_3cb7fae5_539966thrust24THRUST_300001_SM_1000_NS12placeholders2_6E:
	.zero		1
	.type		_ZN40_INTERNAL_bcdfed7d_4_k_cu_3cb7fae5_539964cuda3std3__45__cpo4cendE,@object
	.size		_ZN40_INTERNAL_bcdfed7d_4_k_cu_3cb7fae5_539964cuda3std3__45__cpo4cendE,(_ZN40_INTERNAL_bcdfed7d_4_k_cu_3cb7fae5_539964cuda3std6ranges3__45__cpo4cendE - _ZN40_INTERNAL_bcdfed7d_4_k_cu_3cb7fae5_539964cuda3std3__45__cpo4cendE)
_ZN40_INTERNAL_bcdfed7d_4_k_cu_3cb7fae5_539964cuda3std3__45__cpo4cendE:
	.zero		1
	.type		_ZN40_INTERNAL_bcdfed7d_4_k_cu_3cb7fae5_539964cuda3std6ranges3__45__cpo4cendE,@object
	.size		_ZN40_INTERNAL_bcdfed7d_4_k_cu_3cb7fae5_539964cuda3std6ranges3__45__cpo4cendE,(_ZN40_INTERNAL_bcdfed7d_4_k_cu_3cb7fae5_539964cuda3std3__420unreachable_sentinelE - _ZN40_INTERNAL_bcdfed7d_4_k_cu_3cb7fae5_539964cuda3std6ranges3__45__cpo4cendE)
_ZN40_INTERNAL_bcdfed7d_4_k_cu_3cb7fae5_539964cuda3std6ranges3__45__cpo4cendE:
	.zero		1
	.type		_ZN40_INTERNAL_bcdfed7d_4_k_cu_3cb7fae5_539964cuda3std3__420unreachable_sentinelE,@object
	.size		_ZN40_INTERNAL_bcdfed7d_4_k_cu_3cb7fae5_539964cuda3std3__420unreachable_sentinelE,(_ZN40_INTERNAL_bcdfed7d_4_k_cu_3cb7fae5_539964cuda3std6ranges3__45__cpo5ssizeE - _ZN40_INTERNAL_bcdfed7d_4_k_cu_3cb7fae5_539964cuda3std3__420unreachable_sentinelE)
_ZN40_INTERNAL_bcdfed7d_4_k_cu_3cb7fae5_539964cuda3std3__420unreachable_sentinelE:
	.zero		1
	.type		_ZN40_INTERNAL_bcdfed7d_4_k_cu_3cb7fae5_539964cuda3std6ranges3__45__cpo5ssizeE,@object
	.size		_ZN40_INTERNAL_bcdfed7d_4_k_cu_3cb7fae5_539964cuda3std6ranges3__45__cpo5ssizeE,(_ZN40_INTERNAL_bcdfed7d_4_k_cu_3cb7fae5_539966thrust24THRUST_300001_SM_1000_NS12placeholders3_10E - _ZN40_INTERNAL_bcdfed7d_4_k_cu_3cb7fae5_539964cuda3std6ranges3__45__cpo5ssizeE)
_ZN40_INTERNAL_bcdfed7d_4_k_cu_3cb7fae5_539964cuda3std6ranges3__45__cpo5ssizeE:
	.zero		1
	.type		_ZN40_INTERNAL_bcdfed7d_4_k_cu_3cb7fae5_539966thrust24THRUST_300001_SM_1000_NS12placeholders3_10E,@object
	.size		_ZN40_INTERNAL_bcdfed7d_4_k_cu_3cb7fae5_539966thrust24THRUST_300001_SM_1000_NS12placeholders3_10E,(_ZN40_INTERNAL_bcdfed7d_4_k_cu_3cb7fae5_539964cuda3std3__45__cpo5crendE - _ZN40_INTERNAL_bcdfed7d_4_k_cu_3cb7fae5_539966thrust24THRUST_300001_SM_1000_NS12placeholders3_10E)
_ZN40_INTERNAL_bcdfed7d_4_k_cu_3cb7fae5_539966thrust24THRUST_300001_SM_1000_NS12placeholders3_10E:
	.zero		1
	.type		_ZN40_INTERNAL_bcdfed7d_4_k_cu_3cb7fae5_539964cuda3std3__45__cpo5crendE,@object
	.size		_ZN40_INTERNAL_bcdfed7d_4_k_cu_3cb7fae5_539964cuda3std3__45__cpo5crendE,(_ZN40_INTERNAL_bcdfed7d_4_k_cu_3cb7fae5_539964cuda3std6ranges3__45__cpo4prevE - _ZN40_INTERNAL_bcdfed7d_4_k_cu_3cb7fae5_539964cuda3std3__45__cpo5crendE)
_ZN40_INTERNAL_bcdfed7d_4_k_cu_3cb7fae5_539964cuda3std3__45__cpo5crendE:
	.zero		1
	.type		_ZN40_INTERNAL_bcdfed7d_4_k_cu_3cb7fae5_539964cuda3std6ranges3__45__cpo4prevE,@object
	.size		_ZN40_INTERNAL_bcdfed7d_4_k_cu_3cb7fae5_539964cuda3std6ranges3__45__cpo4prevE,(_ZN40_INTERNAL_bcdfed7d_4_k_cu_3cb7fae5_539964cuda3std6ranges3__45__cpo9iter_moveE - _ZN40_INTERNAL_bcdfed7d_4_k_cu_3cb7fae5_539964cuda3std6ranges3__45__cpo4prevE)
_ZN40_INTERNAL_bcdfed7d_4_k_cu_3cb7fae5_539964cuda3std6ranges3__45__cpo4prevE:
	.zero		1
	.type		_ZN40_INTERNAL_bcdfed7d_4_k_cu_3cb7fae5_539964cuda3std6ranges3__45__cpo9iter_moveE,@object
	.size		_ZN40_INTERNAL_bcdfed7d_4_k_cu_3cb7fae5_539964cuda3std6ranges3__45__cpo9iter_moveE,(_ZN40_INTERNAL_bcdfed7d_4_k_cu_3cb7fae5_539966thrust24THRUST_300001_SM_1000_NS12placeholders2_2E - _ZN40_INTERNAL_bcdfed7d_4_k_cu_3cb7fae5_539964cuda3std6ranges3__45__cpo9iter_moveE)
_ZN40_INTERNAL_bcdfed7d_4_k_cu_3cb7fae5_539964cuda3std6ranges3__45__cpo9iter_moveE:
	.zero		1
	.type		_ZN40_INTERNAL_bcdfed7d_4_k_cu_3cb7fae5_539966thrust24THRUST_300001_SM_1000_NS12placeholders2_2E,@object
	.size		_ZN40_INTERNAL_bcdfed7d_4_k_cu_3cb7fae5_539966thrust24THRUST_300001_SM_1000_NS12placeholders2_2E,(_ZN40_INTERNAL_bcdfed7d_4_k_cu_3cb7fae5_539966thrust24THRUST_300001_SM_1000_NS12placeholders2_4E - _ZN40_INTERNAL_bcdfed7d_4_k_cu_3cb7fae5_539966thrust24THRUST_300001_SM_1000_NS12placeholders2_2E)
_ZN40_INTERNAL_bcdfed7d_4_k_cu_3cb7fae5_539966thrust24THRUST_300001_SM_1000_NS12placeholders2_2E:
	.zero		1
	.type		_ZN40_INTERNAL_bcdfed7d_4_k_cu_3cb7fae5_539966thrust24THRUST_300001_SM_1000_NS12placeholders2_4E,@object
	.size		_ZN40_INTERNAL_bcdfed7d_4_k_cu_3cb7fae5_539966thrust24THRUST_300001_SM_1000_NS12placeholders2_4E,(_ZN40_INTERNAL_bcdfed7d_4_k_cu_3cb7fae5_539964cuda3std3__45__cpo3endE - _ZN40_INTERNAL_bcdfed7d_4_k_cu_3cb7fae5_539966thrust24THRUST_300001_SM_1000_NS12placeholders2_4E)
_ZN40_INTERNAL_bcdfed7d_4_k_cu_3cb7fae5_539966thrust24THRUST_300001_SM_1000_NS12placeholders2_4E:
	.zero		1
	.type		_ZN40_INTERNAL_bcdfed7d_4_k_cu_3cb7fae5_539964cuda3std3__45__cpo3endE,@object
	.size		_ZN40_INTERNAL_bcdfed7d_4_k_cu_3cb7fae5_539964cuda3std3__45__cpo3endE,(_ZN40_INTERNAL_bcdfed7d_4_k_cu_3cb7fae5_539964cuda3std6ranges3__45__cpo3endE - _ZN40_INTERNAL_bcdfed7d_4_k_cu_3cb7fae5_539964cuda3std3__45__cpo3endE)
_ZN40_INTERNAL_bcdfed7d_4_k_cu_3cb7fae5_539964cuda3std3__45__cpo3endE:
	.zero		1
	.type		_ZN40_INTERNAL_bcdfed7d_4_k_cu_3cb7fae5_539964cuda3std6ranges3__45__cpo3endE,@object
	.size		_ZN40_INTERNAL_bcdfed7d_4_k_cu_3cb7fae5_539964cuda3std6ranges3__45__cpo3endE,(_ZN40_INTERNAL_bcdfed7d_4_k_cu_3cb7fae5_539964cuda3std3__419piecewise_constructE - _ZN40_INTERNAL_bcdfed7d_4_k_cu_3cb7fae5_539964cuda3std6ranges3__45__cpo3endE)
_ZN40_INTERNAL_bcdfed7d_4_k_cu_3cb7fae5_539964cuda3std6ranges3__45__cpo3endE:
	.zero		1
	.type		_ZN40_INTERNAL_bcdfed7d_4_k_cu_3cb7fae5_539964cuda3std3__419piecewise_constructE,@object
	.size		_ZN40_INTERNAL_bcdfed7d_4_k_cu_3cb7fae5_539964cuda3std3__419piecewise_constructE,(_ZN40_INTERNAL_bcdfed7d_4_k_cu_3cb7fae5_539964cuda3std6ranges3__45__cpo5cdataE - _ZN40_INTERNAL_bcdfed7d_4_k_cu_3cb7fae5_539964cuda3std3__419piecewise_constructE)
_ZN40_INTERNAL_bcdfed7d_4_k_cu_3cb7fae5_539964cuda3std3__419piecewise_constructE:
	.zero		1
	.type		_ZN40_INTERNAL_bcdfed7d_4_k_cu_3cb7fae5_539964cuda3std6ranges3__45__cpo5cdataE,@object
	.size		_ZN40_INTERNAL_bcdfed7d_4_k_cu_3cb7fae5_539964cuda3std6ranges3__45__cpo5cdataE,(_ZN40_INTERNAL_bcdfed7d_4_k_cu_3cb7fae5_539966thrust24THRUST_300001_SM_1000_NS12placeholders2_8E - _ZN40_INTERNAL_bcdfed7d_4_k_cu_3cb7fae5_539964cuda3std6ranges3__45__cpo5cdataE)
_ZN40_INTERNAL_bcdfed7d_4_k_cu_3cb7fae5_539964cuda3std6ranges3__45__cpo5cdataE:
	.zero		1
	.type		_ZN40_INTERNAL_bcdfed7d_4_k_cu_3cb7fae5_539966thrust24THRUST_300001_SM_1000_NS12placeholders2_8E,@object
	.size		_ZN40_INTERNAL_bcdfed7d_4_k_cu_3cb7fae5_539966thrust24THRUST_300001_SM_1000_NS12placeholders2_8E,(_ZN40_INTERNAL_bcdfed7d_4_k_cu_3cb7fae5_539964cuda3std3__45__cpo4rendE - _ZN40_INTERNAL_bcdfed7d_4_k_cu_3cb7fae5_539966thrust24THRUST_300001_SM_1000_NS12placeholders2_8E)
_ZN40_INTERNAL_bcdfed7d_4_k_cu_3cb7fae5_539966thrust24THRUST_300001_SM_1000_NS12placeholders2_8E:
	.zero		1
	.type		_ZN40_INTERNAL_bcdfed7d_4_k_cu_3cb7fae5_539964cuda3std3__45__cpo4rendE,@object
	.size		_ZN40_INTERNAL_bcdfed7d_4_k_cu_3cb7fae5_539964cuda3std3__45__cpo4rendE,(_ZN40_INTERNAL_bcdfed7d_4_k_cu_3cb7fae5_539964cuda3std6ranges3__45__cpo9iter_swapE - _ZN40_INTERNAL_bcdfed7d_4_k_cu_3cb7fae5_539964cuda3std3__45__cpo4rendE)
_ZN40_INTERNAL_bcdfed7d_4_k_cu_3cb7fae5_539964cuda3std3__45__cpo4rendE:
	.zero		1
	.type		_ZN40_INTERNAL_bcdfed7d_4_k_cu_3cb7fae5_539964cuda3std6ranges3__45__cpo9iter_swapE,@object
	.size		_ZN40_INTERNAL_bcdfed7d_4_k_cu_3cb7fae5_539964cuda3std6ranges3__45__cpo9iter_swapE,(_ZN40_INTERNAL_bcdfed7d_4_k_cu_3cb7fae5_539964cuda3std3__48unexpectE - _ZN40_INTERNAL_bcdfed7d_4_k_cu_3cb7fae5_539964cuda3std6ranges3__45__cpo9iter_swapE)
_ZN40_INTERNAL_bcdfed7d_4_k_cu_3cb7fae5_539964cuda3std6ranges3__45__cpo9iter_swapE:
	.zero		1
	.type		_ZN40_INTERNAL_bcdfed7d_4_k_cu_3cb7fae5_539964cuda3std3__48unexpectE,@object
	.size		_ZN40_INTERNAL_bcdfed7d_4_k_cu_3cb7fae5_539964cuda3std3__48unexpectE,(_ZN40_INTERNAL_bcdfed7d_4_k_cu_3cb7fae5_539966thrust24THRUST_300001_SM_1000_NS6system6detail10sequential3seqE - _ZN40_INTERNAL_bcdfed7d_4_k_cu_3cb7fae5_539964cuda3std3__48unexpectE)
_ZN40_INTERNAL_bcdfed7d_4_k_cu_3cb7fae5_539964cuda3std3__48unexpectE:
	.zero		1
	.type		_ZN40_INTERNAL_bcdfed7d_4_k_cu_3cb7fae5_539966thrust24THRUST_300001_SM_1000_NS6system6detail10sequential3seqE,@object
	.size		_ZN40_INTERNAL_bcdfed7d_4_k_cu_3cb7fae5_539966thrust24THRUST_300001_SM_1000_NS6system6detail10sequential3seqE,(.L_29 - _ZN40_INTERNAL_bcdfed7d_4_k_cu_3cb7fae5_539966thrust24THRUST_300001_SM_1000_NS6system6detail10sequential3seqE)
_ZN40_INTERNAL_bcdfed7d_4_k_cu_3cb7fae5_539966thrust24THRUST_300001_SM_1000_NS6system6detail10sequential3seqE:
	.zero		1
.L_29:


//--------------------- .nv.constant0._ZN3cub18CUB_300001_SM_10006detail11EmptyKernelIvEEvv --------------------------
	.section	.nv.constant0._ZN3cub18CUB_300001_SM_10006detail11EmptyKernelIvEEvv,"a",@progbits
	.sectionflags	@""
	.align	4
.nv.constant0._ZN3cub18CUB_300001_SM_10006detail11EmptyKernelIvEEvv:
	.zero		896


//--------------------- SYMBOLS --------------------------

	.type		.nv.reservedSmem.offset0,@object
	.size		.nv.reservedSmem.offset0,0x4
